	.headerflags	@"EF_CUDA_TEXMODE_UNIFIED EF_CUDA_64BIT_ADDRESS EF_CUDA_ACCELERATORS EF_CUDA_SM90 EF_CUDA_VIRTUAL_SM(EF_CUDA_SM90)"
	.elftype	@"ET_EXEC"


//--------------------- .nv.info                  --------------------------
	.section	.nv.info,"",@"SHT_CUDA_INFO"
	.align	4


	//----- nvinfo : EIATTR_REGCOUNT
	.align		4
        /*0000*/ 	.byte	0x04, 0x2f
        /*0002*/ 	.short	(.L_3 - .L_2)
	.align		4
.L_2:
        /*0004*/ 	.word	index@(triton_poi_fused_cat_21)
        /*0008*/ 	.word	0x00000030


	//----- nvinfo : EIATTR_MIN_STACK_SIZE
	.align		4
.L_3:
        /*000c*/ 	.byte	0x04, 0x12
        /*000e*/ 	.short	(.L_5 - .L_4)
	.align		4
.L_4:
        /*0010*/ 	.word	index@(triton_poi_fused_cat_21)
        /*0014*/ 	.word	0x00000000


	//----- nvinfo : EIATTR_FRAME_SIZE
	.align		4
.L_5:
        /*0018*/ 	.byte	0x04, 0x11
        /*001a*/ 	.short	(.L_7 - .L_6)
	.align		4
.L_6:
        /*001c*/ 	.word	index@(triton_poi_fused_cat_21)
        /*0020*/ 	.word	0x00000000


	//----- nvinfo : EIATTR_MIN_STACK_SIZE
	.align		4
.L_7:
        /*0024*/ 	.byte	0x04, 0x12
        /*0026*/ 	.short	(.L_9 - .L_8)
	.align		4
.L_8:
        /*0028*/ 	.word	index@(triton_poi_fused_cat_21)
        /*002c*/ 	.word	0x00000000
.L_9:


//--------------------- .nv.info.triton_poi_fused_cat_21 --------------------------
	.section	.nv.info.triton_poi_fused_cat_21,"",@"SHT_CUDA_INFO"
	.sectionflags	@""
	.align	4


	//----- nvinfo : EIATTR_CUDA_API_VERSION
	.align		4
        /*0000*/ 	.byte	0x04, 0x37
        /*0002*/ 	.short	(.L_11 - .L_10)
.L_10:
        /*0004*/ 	.word	0x0000007c


	//----- nvinfo : EIATTR_KPARAM_INFO
	.align		4
.L_11:
        /*0008*/ 	.byte	0x04, 0x17
        /*000a*/ 	.short	(.L_13 - .L_12)
.L_12:
        /*000c*/ 	.word	0x00000000
        /*0010*/ 	.short	0x0007
        /*0012*/ 	.short	0x0038
        /*0014*/ 	.byte	0x00, 0xf0, 0x11, 0x00


	//----- nvinfo : EIATTR_KPARAM_INFO
	.align		4
.L_13:
        /*0018*/ 	.byte	0x04, 0x17
        /*001a*/ 	.short	(.L_15 - .L_14)
.L_14:
        /*001c*/ 	.word	0x00000000
        /*0020*/ 	.short	0x0006
        /*0022*/ 	.short	0x0030
        /*0024*/ 	.byte	0x00, 0xf4, 0x21, 0x00


	//----- nvinfo : EIATTR_KPARAM_INFO
	.align		4
.L_15:
        /*0028*/ 	.byte	0x04, 0x17
        /*002a*/ 	.short	(.L_17 - .L_16)
.L_16:
        /*002c*/ 	.word	0x00000000
        /*0030*/ 	.short	0x0005
        /*0032*/ 	.short	0x0028
        /*0034*/ 	.byte	0x00, 0xf4, 0x21, 0x00


	//----- nvinfo : EIATTR_KPARAM_INFO
	.align		4
.L_17:
        /*0038*/ 	.byte	0x04, 0x17
        /*003a*/ 	.short	(.L_19 - .L_18)
.L_18:
        /*003c*/ 	.word	0x00000000
        /*0040*/ 	.short	0x0004
        /*0042*/ 	.short	0x0020
        /*0044*/ 	.byte	0x00, 0xf4, 0x21, 0x00


	//----- nvinfo : EIATTR_KPARAM_INFO
	.align		4
.L_19:
        /*0048*/ 	.byte	0x04, 0x17
        /*004a*/ 	.short	(.L_21 - .L_20)
.L_20:
        /*004c*/ 	.word	0x00000000
        /*0050*/ 	.short	0x0003
        /*0052*/ 	.short	0x0018
        /*0054*/ 	.byte	0x00, 0xf4, 0x21, 0x00


	//----- nvinfo : EIATTR_KPARAM_INFO
	.align		4
.L_21:
        /*0058*/ 	.byte	0x04, 0x17
        /*005a*/ 	.short	(.L_23 - .L_22)
.L_22:
        /*005c*/ 	.word	0x00000000
        /*0060*/ 	.short	0x0002
        /*0062*/ 	.short	0x0010
        /*0064*/ 	.byte	0x00, 0xf4, 0x21, 0x00


	//----- nvinfo : EIATTR_KPARAM_INFO
	.align		4
.L_23:
        /*0068*/ 	.byte	0x04, 0x17
        /*006a*/ 	.short	(.L_25 - .L_24)
.L_24:
        /*006c*/ 	.word	0x00000000
        /*0070*/ 	.short	0x0001
        /*0072*/ 	.short	0x0008
        /*0074*/ 	.byte	0x00, 0xf4, 0x21, 0x00


	//----- nvinfo : EIATTR_KPARAM_INFO
	.align		4
.L_25:
        /*0078*/ 	.byte	0x04, 0x17
        /*007a*/ 	.short	(.L_27 - .L_26)
.L_26:
        /*007c*/ 	.word	0x00000000
        /*0080*/ 	.short	0x0000
        /*0082*/ 	.short	0x0000
        /*0084*/ 	.byte	0x00, 0xf4, 0x21, 0x00


	//----- nvinfo : EIATTR_SPARSE_MMA_MASK
	.align		4
.L_27:
        /*0088*/ 	.byte	0x03, 0x50
        /*008a*/ 	.short	0x0000


	//----- nvinfo : EIATTR_MAXREG_COUNT
	.align		4
        /*008c*/ 	.byte	0x03, 0x1b
        /*008e*/ 	.short	0x00ff


	//----- nvinfo : EIATTR_EXIT_INSTR_OFFSETS
	.align		4
        /*0090*/ 	.byte	0x04, 0x1c
        /*0092*/ 	.short	(.L_29 - .L_28)


	//   ....[0]....
.L_28:
        /*0094*/ 	.word	0x00001430


	//   ....[1]....
        /*0098*/ 	.word	0x00001450


	//----- nvinfo : EIATTR_REQNTID
	.align		4
.L_29:
        /*009c*/ 	.byte	0x04, 0x10
        /*009e*/ 	.short	(.L_31 - .L_30)
.L_30:
        /*00a0*/ 	.word	0x00000080
        /*00a4*/ 	.word	0x00000001
        /*00a8*/ 	.word	0x00000001


	//----- nvinfo : EIATTR_CBANK_PARAM_SIZE
	.align		4
.L_31:
        /*00ac*/ 	.byte	0x03, 0x19
        /*00ae*/ 	.short	0x003c


	//----- nvinfo : EIATTR_PARAM_CBANK
	.align		4
        /*00b0*/ 	.byte	0x04, 0x0a
        /*00b2*/ 	.short	(.L_33 - .L_32)
	.align		4
.L_32:
        /*00b4*/ 	.word	index@(.nv.constant0.triton_poi_fused_cat_21)
        /*00b8*/ 	.short	0x0210
        /*00ba*/ 	.short	0x003c


	//----- nvinfo : EIATTR_SW_WAR
	.align		4
.L_33:
        /*00bc*/ 	.byte	0x04, 0x36
        /*00be*/ 	.short	(.L_35 - .L_34)
.L_34:
        /*00c0*/ 	.word	0x00000008
.L_35:


//--------------------- .nv.callgraph             --------------------------
	.section	.nv.callgraph,"",@"SHT_CUDA_CALLGRAPH"
	.align	4
	.sectionentsize	8
	.align		4
        /*0000*/ 	.word	0x00000000
	.align		4
        /*0004*/ 	.word	0xffffffff
	.align		4
        /*0008*/ 	.word	0x00000000
	.align		4
        /*000c*/ 	.word	0xfffffffe
	.align		4
        /*0010*/ 	.word	0x00000000
	.align		4
        /*0014*/ 	.word	0xfffffffd
	.align		4
        /*0018*/ 	.word	0x00000000
	.align		4
        /*001c*/ 	.word	0xfffffffc


//--------------------- .nv.constant4             --------------------------
	.section	.nv.constant4,"a",@progbits
	.align	8
	.align		8
.nv.constant4:
        /*0000*/ 	.dword	_$_str
	.align		8
        /*0008*/ 	.dword	_$_str_$_2


//--------------------- .text.triton_poi_fused_cat_21 --------------------------
	.section	.text.triton_poi_fused_cat_21,"ax",@progbits
	.align	128
        .global         triton_poi_fused_cat_21
        .type           triton_poi_fused_cat_21,@function
        .size           triton_poi_fused_cat_21,(.L_x_1 - triton_poi_fused_cat_21)
        .other          triton_poi_fused_cat_21,@"STO_CUDA_ENTRY STV_DEFAULT"
triton_poi_fused_cat_21:
.text.triton_poi_fused_cat_21:
[----:B------:R-:W0:Y:S01]  /*0000*/  LDC R1, c[0x0][0x28] ;  /* 0x00000a00ff017b82 */ /* 0x000e220000000800 */
[----:B------:R-:W1:Y:S07]  /*0010*/  S2R R0, SR_TID.X ;  /* 0x0000000000007919 */ /* 0x000e6e0000002100 */
[----:B------:R-:W2:Y:S01]  /*0020*/  LDC.64 R6, c[0x0][0x220] ;  /* 0x00008800ff067b82 */ /* 0x000ea20000000a00 */
[----:B------:R-:W-:Y:S01]  /*0030*/  IMAD.MOV.U32 R4, RZ, RZ, RZ ;  /* 0x000000ffff047224 */ /* 0x000fe200078e00ff */
[----:B------:R-:W-:Y:S01]  /*0040*/  ULDC.64 UR4, c[0x0][0x208] ;  /* 0x0000820000047ab9 */ /* 0x000fe20000000a00 */
[----:B------:R-:W3:Y:S01]  /*0050*/  S2R R9, SR_CTAID.X ;  /* 0x0000000000097919 */ /* 0x000ee20000002500 */
[----:B------:R-:W-:-:S02]  /*0060*/  CS2R R12, SRZ ;  /* 0x00000000000c7805 */ /* 0x000fc4000001ff00 */
[----:B------:R-:W-:Y:S02]  /*0070*/  CS2R R22, SRZ ;  /* 0x0000000000167805 */ /* 0x000fe4000001ff00 */
[----:B------:R-:W-:Y:S01]  /*0080*/  CS2R R42, SRZ ;  /* 0x00000000002a7805 */ /* 0x000fe2000001ff00 */
[----:B------:R-:W-:Y:S01]  /*0090*/  IMAD.MOV.U32 R38, RZ, RZ, RZ ;  /* 0x000000ffff267224 */ /* 0x000fe200078e00ff */
[----:B------:R-:W-:Y:S01]  /*00a0*/  CS2R R32, SRZ ;  /* 0x0000000000207805 */ /* 0x000fe2000001ff00 */
[----:B------:R-:W-:Y:S02]  /*00b0*/  IMAD.MOV.U32 R34, RZ, RZ, RZ ;  /* 0x000000ffff227224 */ /* 0x000fe400078e00ff */
[----:B------:R-:W-:Y:S01]  /*00c0*/  IMAD.MOV.U32 R31, RZ, RZ, RZ ;  /* 0x000000ffff1f7224 */ /* 0x000fe200078e00ff */
[----:B------:R-:W-:Y:S01]  /*00d0*/  CS2R R20, SRZ ;  /* 0x0000000000147805 */ /* 0x000fe2000001ff00 */
[----:B------:R-:W-:Y:S01]  /*00e0*/  IMAD.MOV.U32 R41, RZ, RZ, RZ ;  /* 0x000000ffff297224 */ /* 0x000fe200078e00ff */
[----:B------:R-:W-:Y:S01]  /*00f0*/  CS2R R36, SRZ ;  /* 0x0000000000247805 */ /* 0x000fe2000001ff00 */
[----:B------:R-:W-:Y:S01]  /*0100*/  ULDC.64 UR6, c[0x0][0x238] ;  /* 0x00008e0000067ab9 */ /* 0x000fe20000000a00 */
[----:B-1----:R-:W-:-:S05]  /*0110*/  IMAD.SHL.U32 R0, R0, 0x4, RZ ;  /* 0x0000000400007824 */ /* 0x002fca00078e00ff */
[----:B------:R-:W-:-:S05]  /*0120*/  LOP3.LUT R0, R0, 0x1fc, RZ, 0xc0, !PT ;  /* 0x000001fc00007812 */ /* 0x000fca00078ec0ff */
[----:B---3--:R-:W-:-:S05]  /*0130*/  IMAD R5, R9, 0x400, R0 ;  /* 0x0000040009057824 */ /* 0x008fca00078e0200 */
[----:B------:R-:W-:-:S04]  /*0140*/  SHF.R.S32.HI R0, RZ, 0x1f, R5 ;  /* 0x0000001fff007819 */ /* 0x000fc80000011405 */
[----:B------:R-:W-:-:S04]  /*0150*/  LEA.HI R0, R0, R5, RZ, 0x6 ;  /* 0x0000000500007211 */ /* 0x000fc800078f30ff */
[----:B------:R-:W-:-:S05]  /*0160*/  SHF.R.S32.HI R0, RZ, 0x6, R0 ;  /* 0x00000006ff007819 */ /* 0x000fca0000011400 */
[----:B------:R-:W-:-:S05]  /*0170*/  IMAD.HI R2, R0, 0x764bc88d, RZ ;  /* 0x764bc88d00027827 */ /* 0x000fca00078e02ff */
[----:B------:R-:W-:-:S04]  /*0180*/  SHF.R.U32.HI R3, RZ, 0x1f, R2 ;  /* 0x0000001fff037819 */ /* 0x000fc80000011602 */
[----:B------:R-:W-:-:S05]  /*0190*/  LEA.HI.SX32 R3, R2, R3, 0x19 ;  /* 0x0000000302037211 */ /* 0x000fca00078fcaff */
[----:B------:R-:W-:Y:S01]  /*01a0*/  IMAD R39, R3, -0x115, R0 ;  /* 0xfffffeeb03277824 */ /* 0x000fe200078e0200 */
[----:B------:R-:W-:Y:S01]  /*01b0*/  SHF.R.S32.HI R3, RZ, 0x15, R9 ;  /* 0x00000015ff037819 */ /* 0x000fe20000011409 */
[----:B------:R-:W-:Y:S02]  /*01c0*/  VIADD R0, R5, 0x200 ;  /* 0x0000020005007836 */ /* 0x000fe40000000000 */
[C---:B--2---:R-:W-:Y:S01]  /*01d0*/  IMAD.WIDE R10, R39.reuse, 0x4, R6 ;  /* 0x00000004270a7825 */ /* 0x044fe200078e0206 */
[----:B------:R-:W-:-:S04]  /*01e0*/  ISETP.GE.AND P4, PT, R39, 0x100, PT ;  /* 0x000001002700780c */ /* 0x000fc80003f86270 */
[----:B------:R-:W-:Y:S02]  /*01f0*/  ISETP.LT.AND P3, PT, R5, 0x11500, !P4 ;  /* 0x000115000500780c */ /* 0x000fe40006761270 */
[----:B------:R-:W-:-:S04]  /*0200*/  SGXT R3, R3, 0x1 ;  /* 0x000000010303781a */ /* 0x000fc80000000200 */
[----:B------:R-:W-:-:S04]  /*0210*/  LEA.HI R3, R3, R0, RZ, 0x6 ;  /* 0x0000000003037211 */ /* 0x000fc800078f30ff */
[----:B------:R-:W-:-:S03]  /*0220*/  SHF.R.S32.HI R3, RZ, 0x6, R3 ;  /* 0x00000006ff037819 */ /* 0x000fc60000011403 */
[----:B------:R-:W2:Y:S02]  /*0230*/  @P3 LDG.E.EL R4, desc[UR4][R10.64] ;  /* 0x000000040a043981 */ /* 0x000ea4000c2e1900 */
[----:B------:R-:W-:Y:S02]  /*0240*/  IMAD.HI R2, R3, 0x764bc88d, RZ ;  /* 0x764bc88d03027827 */ /* 0x000fe400078e02ff */
[----:B------:R-:W3:Y:S03]  /*0250*/  @P3 LDG.E.EL R12, desc[UR4][R10.64] ;  /* 0x000000040a0c3981 */ /* 0x000ee6000c2e1900 */
[----:B------:R-:W-:Y:S01]  /*0260*/  SHF.R.U32.HI R9, RZ, 0x1f, R2 ;  /* 0x0000001fff097819 */ /* 0x000fe20000011602 */
[----:B------:R-:W4:Y:S03]  /*0270*/  @P3 LDG.E.EL R13, desc[UR4][R10.64] ;  /* 0x000000040a0d3981 */ /* 0x000f26000c2e1900 */
[----:B------:R-:W-:-:S05]  /*0280*/  LEA.HI.SX32 R2, R2, R9, 0x19 ;  /* 0x0000000902027211 */ /* 0x000fca00078fcaff */
[----:B------:R-:W-:Y:S02]  /*0290*/  IMAD R35, R2, -0x115, R3 ;  /* 0xfffffeeb02237824 */ /* 0x000fe400078e0203 */
[----:B------:R-:W-:-:S03]  /*02a0*/  IMAD.MOV.U32 R2, RZ, RZ, RZ ;  /* 0x000000ffff027224 */ /* 0x000fc600078e00ff */
[----:B------:R-:W-:-:S03]  /*02b0*/  ISETP.GE.AND P1, PT, R35, 0x100, PT ;  /* 0x000001002300780c */ /* 0x000fc60003f26270 */
[----:B------:R-:W5:Y:S01]  /*02c0*/  @P3 LDG.E.EL R2, desc[UR4][R10.64] ;  /* 0x000000040a023981 */ /* 0x000f62000c2e1900 */
[----:B------:R-:W-:Y:S02]  /*02d0*/  ISETP.LT.AND P2, PT, R0, 0x11500, !P1 ;  /* 0x000115000000780c */ /* 0x000fe40004f41270 */
[----:B------:R-:W-:Y:S01]  /*02e0*/  CS2R R8, SRZ ;  /* 0x0000000000087805 */ /* 0x000fe2000001ff00 */
[----:B------:R-:W-:-:S10]  /*02f0*/  IMAD.WIDE R6, R35, 0x4, R6 ;  /* 0x0000000423067825 */ /* 0x000fd400078e0206 */
[----:B------:R-:W5:Y:S04]  /*0300*/  @P2 LDG.E.EL R9, desc[UR4][R6.64] ;  /* 0x0000000406092981 */ /* 0x000f68000c2e1900 */
[----:B------:R-:W5:Y:S04]  /*0310*/  @P2 LDG.E.EL R8, desc[UR4][R6.64] ;  /* 0x0000000406082981 */ /* 0x000f68000c2e1900 */
[----:B------:R-:W5:Y:S04]  /*0320*/  @P2 LDG.E.EL R23, desc[UR4][R6.64] ;  /* 0x0000000406172981 */ /* 0x000f68000c2e1900 */
[----:B------:R1:W5:Y:S02]  /*0330*/  @P2 LDG.E.EL R22, desc[UR4][R6.64] ;  /* 0x0000000406162981 */ /* 0x000364000c2e1900 */
[----:B-1----:R-:W1:Y:S01]  /*0340*/  LDC.64 R6, c[0x0][0x218] ;  /* 0x00008600ff067b82 */ /* 0x002e620000000a00 */
[----:B--2---:R-:W-:-:S02]  /*0350*/  SEL R3, R4, RZ, P3 ;  /* 0x000000ff04037207 */ /* 0x004fc40001800000 */
[----:B---3--:R-:W-:-:S03]  /*0360*/  SEL R4, R12, RZ, P3 ;  /* 0x000000ff0c047207 */ /* 0x008fc60001800000 */
[----:B------:R-:W-:Y:S01]  /*0370*/  FADD R3, R3, 9.9999997473787516356e-06 ;  /* 0x3727c5ac03037421 */ /* 0x000fe20000000000 */
[----:B------:R-:W-:Y:S01]  /*0380*/  IMAD.MOV.U32 R12, RZ, RZ, 0x3e800000 ;  /* 0x3e800000ff0c7424 */ /* 0x000fe200078e00ff */
[----:B----4-:R-:W-:Y:S02]  /*0390*/  SEL R10, R13, RZ, P3 ;  /* 0x000000ff0d0a7207 */ /* 0x010fe40001800000 */
[----:B------:R2:W3:Y:S01]  /*03a0*/  MUFU.SQRT R11, R3 ;  /* 0x00000003000b7308 */ /* 0x0004e20000002000 */
[----:B------:R-:W-:Y:S02]  /*03b0*/  FADD R4, R4, 9.9999997473787516356e-06 ;  /* 0x3727c5ac04047421 */ /* 0x000fe40000000000 */
[----:B------:R-:W-:-:S05]  /*03c0*/  FADD R10, R10, 9.9999997473787516356e-06 ;  /* 0x3727c5ac0a0a7421 */ /* 0x000fca0000000000 */
[----:B------:R-:W4:Y:S01]  /*03d0*/  MUFU.SQRT R14, R4 ;  /* 0x00000004000e7308 */ /* 0x000f220000002000 */
[----:B--2---:R-:W-:Y:S01]  /*03e0*/  IMAD.HI R3, R0, 0x764bc88d, RZ ;  /* 0x764bc88d00037827 */ /* 0x004fe200078e02ff */
[----:B---3--:R-:W-:-:S06]  /*03f0*/  FSETP.GT.AND P0, PT, R11, 8.50705917302346158658e+37, PT ;  /* 0x7e8000000b00780b */ /* 0x008fcc0003f04000 */
[----:B------:R-:W2:Y:S01]  /*0400*/  MUFU.SQRT R18, R10 ;  /* 0x0000000a00127308 */ /* 0x000ea20000002000 */
[C---:B------:R-:W-:Y:S02]  /*0410*/  FSETP.GEU.AND P5, PT, R11.reuse, 1.175494350822287508e-38, PT ;  /* 0x008000000b00780b */ /* 0x040fe40003fae000 */
[----:B-----5:R-:W-:Y:S02]  /*0420*/  SEL R24, R2, RZ, P3 ;  /* 0x000000ff02187207 */ /* 0x020fe40001800000 */
[----:B------:R-:W-:Y:S02]  /*0430*/  FSEL R15, R12, 1, P0 ;  /* 0x3f8000000c0f7808 */ /* 0x000fe40000000000 */
[----:B----4-:R-:W-:Y:S01]  /*0440*/  FSETP.GT.AND P6, PT, R14, 8.50705917302346158658e+37, PT ;  /* 0x7e8000000e00780b */ /* 0x010fe20003fc4000 */
[----:B------:R-:W-:Y:S01]  /*0450*/  FADD R24, R24, 9.9999997473787516356e-06 ;  /* 0x3727c5ac18187421 */ /* 0x000fe20000000000 */
[----:B------:R-:W-:Y:S02]  /*0460*/  SHF.R.U32.HI R4, RZ, 0x1f, R3 ;  /* 0x0000001fff047819 */ /* 0x000fe40000011603 */
[----:B------:R-:W-:Y:S01]  /*0470*/  FSEL R16, R12, 1, P6 ;  /* 0x3f8000000c107808 */ /* 0x000fe20003000000 */
[----:B------:R-:W-:Y:S01]  /*0480*/  @P0 FMUL R11, R11, 0.25 ;  /* 0x3e8000000b0b0820 */ /* 0x000fe20000400000 */
[----:B------:R-:W-:Y:S01]  /*0490*/  FSETP.GEU.AND P0, PT, R14, 1.175494350822287508e-38, PT ;  /* 0x008000000e00780b */ /* 0x000fe20003f0e000 */
[----:B------:R-:W-:Y:S01]  /*04a0*/  @!P5 FMUL R15, R15, 16777216 ;  /* 0x4b8000000f0fd820 */ /* 0x000fe20000400000 */
[----:B------:R-:W3:Y:S01]  /*04b0*/  MUFU.SQRT R24, R24 ;  /* 0x0000001800187308 */ /* 0x000ee20000002000 */
[----:B------:R-:W-:Y:S01]  /*04c0*/  @!P5 FMUL R11, R11, 16777216 ;  /* 0x4b8000000b0bd820 */ /* 0x000fe20000400000 */
[----:B--2---:R-:W-:-:S02]  /*04d0*/  FSETP.GT.AND P5, PT, R18, 8.50705917302346158658e+37, PT ;  /* 0x7e8000001200780b */ /* 0x004fc40003fa4000 */
[----:B------:R-:W-:Y:S01]  /*04e0*/  LEA.HI.SX32 R3, R3, R4, 0x13 ;  /* 0x0000000403037211 */ /* 0x000fe200078f9aff */
[----:B------:R-:W-:Y:S01]  /*04f0*/  @P6 FMUL R14, R14, 0.25 ;  /* 0x3e8000000e0e6820 */ /* 0x000fe20000400000 */
[----:B------:R-:W-:Y:S02]  /*0500*/  SEL R9, R9, RZ, P2 ;  /* 0x000000ff09097207 */ /* 0x000fe40001000000 */
[----:B------:R-:W-:Y:S01]  /*0510*/  FSETP.GEU.AND P6, PT, R18, 1.175494350822287508e-38, PT ;  /* 0x008000001200780b */ /* 0x000fe20003fce000 */
[----:B------:R-:W-:Y:S01]  /*0520*/  IMAD R4, R3, -0x4540, R0 ;  /* 0xffffbac003047824 */ /* 0x000fe200078e0200 */
[----:B------:R-:W-:Y:S01]  /*0530*/  SEL R29, R8, RZ, P2 ;  /* 0x000000ff081d7207 */ /* 0x000fe20001000000 */
[----:B------:R-:W-:Y:S01]  /*0540*/  FADD R30, R9, 9.9999997473787516356e-06 ;  /* 0x3727c5ac091e7421 */ /* 0x000fe20000000000 */
[----:B------:R-:W-:Y:S01]  /*0550*/  @!P0 FMUL R14, R14, 16777216 ;  /* 0x4b8000000e0e8820 */ /* 0x000fe20000400000 */
[----:B------:R-:W-:Y:S01]  /*0560*/  IMAD R13, R3, 0x4000, R4 ;  /* 0x00004000030d7824 */ /* 0x000fe200078e0204 */
[----:B------:R-:W-:Y:S01]  /*0570*/  FSEL R3, R12, 1, P5 ;  /* 0x3f8000000c037808 */ /* 0x000fe20002800000 */
[----:B------:R-:W-:Y:S01]  /*0580*/  @P5 FMUL R18, R18, 0.25 ;  /* 0x3e80000012125820 */ /* 0x000fe20000400000 */
[----:B---3--:R-:W-:Y:S01]  /*0590*/  FSETP.GT.AND P5, PT, R24, 8.50705917302346158658e+37, PT ;  /* 0x7e8000001800780b */ /* 0x008fe20003fa4000 */
[----:B------:R-:W2:Y:S01]  /*05a0*/  MUFU.SQRT R30, R30 ;  /* 0x0000001e001e7308 */ /* 0x000ea20000002000 */
[----:B------:R-:W-:Y:S01]  /*05b0*/  FADD R29, R29, 9.9999997473787516356e-06 ;  /* 0x3727c5ac1d1d7421 */ /* 0x000fe20000000000 */
[----:B------:R-:W-:Y:S01]  /*05c0*/  @!P0 FMUL R16, R16, 16777216 ;  /* 0x4b80000010108820 */ /* 0x000fe20000400000 */
[----:B------:R-:W-:Y:S01]  /*05d0*/  SEL R23, R23, RZ, P2 ;  /* 0x000000ff17177207 */ /* 0x000fe20001000000 */
[----:B------:R-:W-:Y:S01]  /*05e0*/  @!P6 FMUL R18, R18, 16777216 ;  /* 0x4b8000001212e820 */ /* 0x000fe20000400000 */
[----:B------:R-:W-:Y:S01]  /*05f0*/  @!P6 FMUL R3, R3, 16777216 ;  /* 0x4b8000000303e820 */ /* 0x000fe20000400000 */
[----:B------:R-:W-:Y:S01]  /*0600*/  FSETP.GEU.AND P6, PT, R24, 1.175494350822287508e-38, PT ;  /* 0x008000001800780b */ /* 0x000fe20003fce000 */
[----:B------:R-:W3:Y:S01]  /*0610*/  LDC.64 R8, c[0x0][0x230] ;  /* 0x00008c00ff087b82 */ /* 0x000ee20000000a00 */
[----:B------:R-:W4:Y:S01]  /*0620*/  MUFU.RCP R19, R14 ;  /* 0x0000000e00137308 */ /* 0x000f220000001000 */
[----:B------:R-:W-:-:S07]  /*0630*/  FSEL R26, R12, 1, P5 ;  /* 0x3f8000000c1a7808 */ /* 0x000fce0002800000 */
[----:B------:R-:W5:Y:S01]  /*0640*/  MUFU.RCP R10, R11 ;  /* 0x0000000b000a7308 */ /* 0x000f620000001000 */
[----:B------:R-:W-:Y:S01]  /*0650*/  @P5 FMUL R24, R24, 0.25 ;  /* 0x3e80000018185820 */ /* 0x000fe20000400000 */
[----:B--2---:R-:W-:Y:S01]  /*0660*/  FSETP.GT.AND P5, PT, R30, 8.50705917302346158658e+37, PT ;  /* 0x7e8000001e00780b */ /* 0x004fe20003fa4000 */
[----:B------:R-:W-:Y:S01]  /*0670*/  @!P6 FMUL R26, R26, 16777216 ;  /* 0x4b8000001a1ae820 */ /* 0x000fe20000400000 */
[----:B------:R-:W-:-:S04]  /*0680*/  SEL R22, R22, RZ, P2 ;  /* 0x000000ff16167207 */ /* 0x000fc80001000000 */
[----:B------:R-:W2:Y:S01]  /*0690*/  MUFU.SQRT R29, R29 ;  /* 0x0000001d001d7308 */ /* 0x000ea20000002000 */
[----:B----4-:R-:W-:Y:S01]  /*06a0*/  FMUL R19, R19, R16 ;  /* 0x0000001013137220 */ /* 0x010fe20000400000 */
[----:B------:R-:W-:Y:S01]  /*06b0*/  @!P6 FMUL R24, R24, 16777216 ;  /* 0x4b8000001818e820 */ /* 0x000fe20000400000 */
[----:B------:R-:W4:Y:S01]  /*06c0*/  LDC.64 R16, c[0x0][0x228] ;  /* 0x00008a00ff107b82 */ /* 0x000f220000000a00 */
[----:B------:R-:W-:Y:S01]  /*06d0*/  FSETP.GEU.AND P6, PT, R30, 1.175494350822287508e-38, PT ;  /* 0x008000001e00780b */ /* 0x000fe20003fce000 */
[----:B------:R-:W-:Y:S01]  /*06e0*/  FADD R45, R23, 9.9999997473787516356e-06 ;  /* 0x3727c5ac172d7421 */ /* 0x000fe20000000000 */
[----:B------:R-:W-:Y:S02]  /*06f0*/  ISETP.GE.AND P0, PT, R0, 0x11500, PT ;  /* 0x000115000000780c */ /* 0x000fe40003f06270 */
[----:B------:R2:W3:Y:S01]  /*0700*/  MUFU.RCP R40, R18 ;  /* 0x0000001200287308 */ /* 0x0004e20000001000 */
[----:B------:R-:W-:Y:S01]  /*0710*/  FSEL R27, R12, 1, P5 ;  /* 0x3f8000000c1b7808 */ /* 0x000fe20002800000 */
[----:B------:R-:W-:Y:S01]  /*0720*/  @P5 FMUL R30, R30, 0.25 ;  /* 0x3e8000001e1e5820 */ /* 0x000fe20000400000 */
[----:B-----5:R-:W-:Y:S01]  /*0730*/  FMUL R10, R10, R15 ;  /* 0x0000000f0a0a7220 */ /* 0x020fe20000400000 */
[----:B-1----:R-:W-:Y:S01]  /*0740*/  IMAD.WIDE R14, R39, 0x4, R6 ;  /* 0x00000004270e7825 */ /* 0x002fe200078e0206 */
[----:B--2---:R-:W-:-:S03]  /*0750*/  FSETP.GT.AND P5, PT, R29, 8.50705917302346158658e+37, PT ;  /* 0x7e8000001d00780b */ /* 0x004fc60003fa4000 */
[----:B------:R-:W1:Y:S01]  /*0760*/  MUFU.SQRT R45, R45 ;  /* 0x0000002d002d7308 */ /* 0x000e620000002000 */
[----:B------:R-:W-:Y:S01]  /*0770*/  @!P6 FMUL R30, R30, 16777216 ;  /* 0x4b8000001e1ee820 */ /* 0x000fe20000400000 */
[----:B------:R-:W-:Y:S01]  /*0780*/  @!P6 FMUL R27, R27, 16777216 ;  /* 0x4b8000001b1be820 */ /* 0x000fe20000400000 */
[----:B------:R-:W-:Y:S01]  /*0790*/  FSETP.GEU.AND P6, PT, R29, 1.175494350822287508e-38, PT ;  /* 0x008000001d00780b */ /* 0x000fe20003fce000 */
[----:B0-----:R-:W-:Y:S02]  /*07a0*/  IMAD.MOV.U32 R18, RZ, RZ, RZ ;  /* 0x000000ffff127224 */ /* 0x001fe400078e00ff */
[----:B------:R-:W-:Y:S01]  /*07b0*/  FADD R22, R22, 9.9999997473787516356e-06 ;  /* 0x3727c5ac16167421 */ /* 0x000fe20000000000 */
[----:B------:R-:W-:Y:S02]  /*07c0*/  IMAD.MOV.U32 R0, RZ, RZ, RZ ;  /* 0x000000ffff007224 */ /* 0x000fe400078e00ff */
[----:B---3--:R-:W-:Y:S01]  /*07d0*/  FMUL R40, R40, R3 ;  /* 0x0000000328287220 */ /* 0x008fe20000400000 */
[----:B------:R-:W-:Y:S01]  /*07e0*/  IMAD.MOV.U32 R4, RZ, RZ, RZ ;  /* 0x000000ffff047224 */ /* 0x000fe200078e00ff */
[----:B------:R-:W-:Y:S01]  /*07f0*/  CS2R R2, SRZ ;  /* 0x0000000000027805 */ /* 0x000fe2000001ff00 */
[----:B------:R-:W-:Y:S01]  /*0800*/  IMAD.WIDE R6, R35, 0x4, R6 ;  /* 0x0000000423067825 */ /* 0x000fe200078e0206 */
[----:B------:R-:W-:Y:S01]  /*0810*/  FSEL R28, R12, 1, P5 ;  /* 0x3f8000000c1c7808 */ /* 0x000fe20002800000 */
[----:B------:R-:W2:Y:S01]  /*0820*/  @P3 LDG.E.EL R42, desc[UR4][R14.64] ;  /* 0x000000040e2a3981 */ /* 0x000ea2000c2e1900 */
[----:B------:R0:W-:Y:S01]  /*0830*/  MUFU.SQRT R44, R22 ;  /* 0x00000016002c7308 */ /* 0x0001e20000002000 */
[----:B------:R-:W-:-:S02]  /*0840*/  IMAD.MOV.U32 R11, RZ, RZ, RZ ;  /* 0x000000ffff0b7224 */ /* 0x000fc400078e00ff */
[----:B------:R-:W-:Y:S01]  /*0850*/  @P5 FMUL R29, R29, 0.25 ;  /* 0x3e8000001d1d5820 */ /* 0x000fe20000400000 */
[----:B------:R-:W3:Y:S01]  /*0860*/  @P3 LDG.E.EL R43, desc[UR4][R14.64] ;  /* 0x000000040e2b3981 */ /* 0x000ee2000c2e1900 */
[----:B-1----:R-:W-:-:S03]  /*0870*/  FSETP.GT.AND P5, PT, R45, 8.50705917302346158658e+37, PT ;  /* 0x7e8000002d00780b */ /* 0x002fc60003fa4000 */
[----:B------:R-:W5:Y:S04]  /*0880*/  @P3 LDG.E.EL R38, desc[UR4][R14.64] ;  /* 0x000000040e263981 */ /* 0x000f68000c2e1900 */
[----:B------:R4:W5:Y:S01]  /*0890*/  @P3 LDG.E.EL R18, desc[UR4][R14.64] ;  /* 0x000000040e123981 */ /* 0x000962000c2e1900 */
[----:B------:R-:W-:Y:S01]  /*08a0*/  @!P6 FMUL R29, R29, 16777216 ;  /* 0x4b8000001d1de820 */ /* 0x000fe20000400000 */
[----:B------:R-:W-:Y:S02]  /*08b0*/  @!P6 FMUL R28, R28, 16777216 ;  /* 0x4b8000001c1ce820 */ /* 0x000fe40000400000 */
[----:B------:R-:W5:Y:S01]  /*08c0*/  @P2 LDG.E.EL R0, desc[UR4][R6.64] ;  /* 0x0000000406002981 */ /* 0x000f62000c2e1900 */
[----:B------:R-:W-:-:S03]  /*08d0*/  FSETP.GEU.AND P6, PT, R45, 1.175494350822287508e-38, PT ;  /* 0x008000002d00780b */ /* 0x000fc60003fce000 */
[----:B------:R-:W5:Y:S01]  /*08e0*/  @P2 LDG.E.EL R4, desc[UR4][R6.64] ;  /* 0x0000000406042981 */ /* 0x000f62000c2e1900 */
[----:B----4-:R-:W-:-:S03]  /*08f0*/  IMAD.WIDE R14, R39, 0x4, R16 ;  /* 0x00000004270e7825 */ /* 0x010fc600078e0210 */
[----:B------:R-:W4:Y:S01]  /*0900*/  @P2 LDG.E.EL R2, desc[UR4][R6.64] ;  /* 0x0000000406022981 */ /* 0x000f22000c2e1900 */
[----:B------:R-:W-:-:S03]  /*0910*/  IMAD.WIDE R16, R35, 0x4, R16 ;  /* 0x0000000423107825 */ /* 0x000fc600078e0210 */
[----:B------:R1:W4:Y:S04]  /*0920*/  @P2 LDG.E.EL R3, desc[UR4][R6.64] ;  /* 0x0000000406032981 */ /* 0x000328000c2e1900 */
[----:B------:R-:W4:Y:S04]  /*0930*/  @P3 LDG.E.EL R11, desc[UR4][R14.64] ;  /* 0x000000040e0b3981 */ /* 0x000f28000c2e1900 */
[----:B------:R-:W4:Y:S01]  /*0940*/  @P3 LDG.E.EL R34, desc[UR4][R14.64] ;  /* 0x000000040e223981 */ /* 0x000f22000c2e1900 */
[----:B-1----:R-:W-:-:S03]  /*0950*/  CS2R R6, SRZ ;  /* 0x0000000000067805 */ /* 0x002fc6000001ff00 */
[----:B------:R-:W4:Y:S04]  /*0960*/  @P3 LDG.E.EL R32, desc[UR4][R14.64] ;  /* 0x000000040e203981 */ /* 0x000f28000c2e1900 */
[----:B------:R1:W4:Y:S04]  /*0970*/  @P3 LDG.E.EL R31, desc[UR4][R14.64] ;  /* 0x000000040e1f3981 */ /* 0x000328000c2e1900 */
[----:B------:R-:W4:Y:S04]  /*0980*/  @P2 LDG.E.EL R6, desc[UR4][R16.64] ;  /* 0x0000000410062981 */ /* 0x000f28000c2e1900 */
[----:B------:R-:W4:Y:S01]  /*0990*/  @P2 LDG.E.EL R7, desc[UR4][R16.64] ;  /* 0x0000000410072981 */ /* 0x000f22000c2e1900 */
[----:B-1----:R-:W-:-:S03]  /*09a0*/  IMAD.WIDE R14, R39, 0x4, R8 ;  /* 0x00000004270e7825 */ /* 0x002fc600078e0208 */
[----:B------:R-:W4:Y:S04]  /*09b0*/  @P2 LDG.E.EL R20, desc[UR4][R16.64] ;  /* 0x0000000410142981 */ /* 0x000f28000c2e1900 */
[----:B------:R1:W4:Y:S01]  /*09c0*/  @P2 LDG.E.EL R21, desc[UR4][R16.64] ;  /* 0x0000000410152981 */ /* 0x000322000c2e1900 */
[----:B------:R-:W-:-:S03]  /*09d0*/  @P5 FMUL R45, R45, 0.25 ;  /* 0x3e8000002d2d5820 */ /* 0x000fc60000400000 */
[----:B------:R-:W4:Y:S04]  /*09e0*/  @P3 LDG.E.EL R41, desc[UR4][R14.64] ;  /* 0x000000040e293981 */ /* 0x000f28000c2e1900 */
[----:B------:R-:W4:Y:S01]  /*09f0*/  @P3 LDG.E.EL R36, desc[UR4][R14.64] ;  /* 0x000000040e243981 */ /* 0x000f22000c2e1900 */
[----:B-1----:R1:W1:Y:S03]  /*0a00*/  MUFU.RCP R17, R24 ;  /* 0x0000001800117308 */ /* 0x0022660000001000 */
[----:B------:R-:W4:Y:S04]  /*0a10*/  @P3 LDG.E.EL R37, desc[UR4][R14.64] ;  /* 0x000000040e253981 */ /* 0x000f28000c2e1900 */
[----:B------:R1:W4:Y:S01]  /*0a20*/  @P3 LDG.E.EL R33, desc[UR4][R14.64] ;  /* 0x000000040e213981 */ /* 0x000322000c2e1900 */
[----:B------:R-:W-:Y:S01]  /*0a30*/  @!P6 FMUL R45, R45, 16777216 ;  /* 0x4b8000002d2de820 */ /* 0x000fe20000400000 */
[----:B------:R-:W1:Y:S01]  /*0a40*/  MUFU.RCP R30, R30 ;  /* 0x0000001e001e7308 */ /* 0x000e620000001000 */
[----:B0-----:R-:W-:-:S02]  /*0a50*/  CS2R R22, SRZ ;  /* 0x0000000000167805 */ /* 0x001fc4000001ff00 */
[----:B-1----:R-:W-:Y:S01]  /*0a60*/  CS2R R24, SRZ ;  /* 0x0000000000187805 */ /* 0x002fe2000001ff00 */
[----:B------:R-:W-:Y:S01]  /*0a70*/  IMAD.WIDE R8, R35, 0x4, R8 ;  /* 0x0000000423087825 */ /* 0x000fe200078e0208 */
[----:B------:R-:W-:-:S03]  /*0a80*/  FSEL R14, R12, 1, P5 ;  /* 0x3f8000000c0e7808 */ /* 0x000fc60002800000 */
[----:B------:R-:W-:Y:S01]  /*0a90*/  FMUL R26, R17, R26 ;  /* 0x0000001a111a7220 */ /* 0x000fe20000400000 */
[----:B------:R-:W-:Y:S01]  /*0aa0*/  FSETP.GT.AND P5, PT, R44, 8.50705917302346158658e+37, PT ;  /* 0x7e8000002c00780b */ /* 0x000fe20003fa4000 */
[----:B------:R-:W0:Y:S01]  /*0ab0*/  LDC.64 R16, c[0x0][0x210] ;  /* 0x00008400ff107b82 */ /* 0x000e220000000a00 */
[----:B------:R-:W-:-:S04]  /*0ac0*/  IMAD.HI R15, R5, 0x764bc88d, RZ ;  /* 0x764bc88d050f7827 */ /* 0x000fc800078e02ff */
[----:B------:R-:W-:Y:S01]  /*0ad0*/  @!P6 FMUL R14, R14, 16777216 ;  /* 0x4b8000000e0ee820 */ /* 0x000fe20000400000 */
[----:B------:R-:W-:Y:S01]  /*0ae0*/  FSETP.GEU.AND P6, PT, R44, 1.175494350822287508e-38, PT ;  /* 0x008000002c00780b */ /* 0x000fe20003fce000 */
[----:B------:R-:W4:Y:S01]  /*0af0*/  @P2 LDG.E.EL R22, desc[UR4][R8.64] ;  /* 0x0000000408162981 */ /* 0x000f22000c2e1900 */
[----:B------:R-:W-:-:S03]  /*0b00*/  FMUL R27, R30, R27 ;  /* 0x0000001b1e1b7220 */ /* 0x000fc60000400000 */
[----:B------:R-:W4:Y:S01]  /*0b10*/  @P2 LDG.E.EL R23, desc[UR4][R8.64] ;  /* 0x0000000408172981 */ /* 0x000f22000c2e1900 */
[----:B------:R-:W-:-:S03]  /*0b20*/  @P5 FMUL R44, R44, 0.25 ;  /* 0x3e8000002c2c5820 */ /* 0x000fc60000400000 */
[----:B------:R-:W4:Y:S04]  /*0b30*/  @P2 LDG.E.EL R24, desc[UR4][R8.64] ;  /* 0x0000000408182981 */ /* 0x000f28000c2e1900 */
[----:B------:R-:W-:Y:S01]  /*0b40*/  @!P6 FMUL R44, R44, 16777216 ;  /* 0x4b8000002c2ce820 */ /* 0x000fe20000400000 */
[----:B------:R1:W4:Y:S01]  /*0b50*/  @P2 LDG.E.EL R25, desc[UR4][R8.64] ;  /* 0x0000000408192981 */ /* 0x000322000c2e1900 */
[----:B------:R-:W1:Y:S08]  /*0b60*/  MUFU.RCP R29, R29 ;  /* 0x0000001d001d7308 */ /* 0x000e700000001000 */
[----:B------:R-:W0:Y:S01]  /*0b70*/  MUFU.RCP R45, R45 ;  /* 0x0000002d002d7308 */ /* 0x000e220000001000 */
[----:B-1----:R-:W-:-:S04]  /*0b80*/  SHF.R.U32.HI R8, RZ, 0x1f, R15 ;  /* 0x0000001fff087819 */ /* 0x002fc8000001160f */
[----:B------:R-:W-:Y:S02]  /*0b90*/  LEA.HI.SX32 R8, R15, R8, 0x13 ;  /* 0x000000080f087211 */ /* 0x000fe400078f9aff */
[----:B------:R-:W-:Y:S01]  /*0ba0*/  FSEL R15, R12, 1, P5 ;  /* 0x3f8000000c0f7808 */ /* 0x000fe20002800000 */
[----:B------:R-:W1:Y:S01]  /*0bb0*/  MUFU.RCP R30, R44 ;  /* 0x0000002c001e7308 */ /* 0x000e620000001000 */
[----:B------:R-:W-:Y:S01]  /*0bc0*/  FMUL R28, R29, R28 ;  /* 0x0000001c1d1c7220 */ /* 0x000fe20000400000 */
[C---:B------:R-:W-:Y:S02]  /*0bd0*/  IMAD R9, R8.reuse, -0x4540, R5 ;  /* 0xffffbac008097824 */ /* 0x040fe400078e0205 */
[----:B------:R-:W-:Y:S02]  /*0be0*/  @!P6 FMUL R15, R15, 16777216 ;  /* 0x4b8000000f0fe820 */ /* 0x000fe40000400000 */
[----:B------:R-:W-:Y:S02]  /*0bf0*/  IMAD R9, R8, 0x4000, R9 ;  /* 0x0000400008097824 */ /* 0x000fe400078e0209 */
[----:B0-----:R-:W-:-:S02]  /*0c00*/  FMUL R29, R45, R14 ;  /* 0x0000000e2d1d7220 */ /* 0x001fc40000400000 */
[----:B------:R-:W-:-:S04]  /*0c10*/  IMAD.WIDE R8, R9, 0x4, R16 ;  /* 0x0000000409087825 */ /* 0x000fc800078e0210 */
[----:B------:R-:W-:-:S04]  /*0c20*/  IMAD.WIDE R16, R13, 0x4, R16 ;  /* 0x000000040d107825 */ /* 0x000fc800078e0210 */
[----:B-1----:R-:W-:Y:S01]  /*0c30*/  FMUL R30, R30, R15 ;  /* 0x0000000f1e1e7220 */ /* 0x002fe20000400000 */
[----:B------:R-:W-:Y:S02]  /*0c40*/  CS2R R12, SRZ ;  /* 0x00000000000c7805 */ /* 0x000fe4000001ff00 */
[----:B------:R-:W-:-:S06]  /*0c50*/  CS2R R14, SRZ ;  /* 0x00000000000e7805 */ /* 0x000fcc000001ff00 */
[----:B------:R0:W4:Y:S02]  /*0c60*/  @P3 LDG.E.128 R12, desc[UR4][R8.64] ;  /* 0x00000004080c3981 */ /* 0x000124000c1e1d00 */
[----:B0-----:R-:W-:Y:S02]  /*0c70*/  CS2R R8, SRZ ;  /* 0x0000000000087805 */ /* 0x001fe4000001ff00 */
[----:B--2---:R-:W-:Y:S02]  /*0c80*/  SEL R45, R42, RZ, P3 ;  /* 0x000000ff2a2d7207 */ /* 0x004fe40001800000 */
[----:B---3--:R-:W-:Y:S02]  /*0c90*/  SEL R42, R43, RZ, P3 ;  /* 0x000000ff2b2a7207 */ /* 0x008fe40001800000 */
[----:B-----5:R-:W-:Y:S02]  /*0ca0*/  SEL R43, R38, RZ, P3 ;  /* 0x000000ff262b7207 */ /* 0x020fe40001800000 */
[----:B------:R-:W-:-:S02]  /*0cb0*/  SEL R18, R18, RZ, P3 ;  /* 0x000000ff12127207 */ /* 0x000fc40001800000 */
[----:B----4-:R-:W-:Y:S02]  /*0cc0*/  SEL R11, R11, RZ, P3 ;  /* 0x000000ff0b0b7207 */ /* 0x010fe40001800000 */
[----:B------:R-:W-:Y:S02]  /*0cd0*/  SEL R38, R41, RZ, P3 ;  /* 0x000000ff29267207 */ /* 0x000fe40001800000 */
[----:B------:R-:W-:Y:S02]  /*0ce0*/  SEL R31, R31, RZ, P3 ;  /* 0x000000ff1f1f7207 */ /* 0x000fe40001800000 */
[----:B------:R-:W-:Y:S02]  /*0cf0*/  SEL R36, R36, RZ, P3 ;  /* 0x000000ff24247207 */ /* 0x000fe40001800000 */
[----:B------:R-:W-:Y:S02]  /*0d00*/  SEL R44, R33, RZ, P3 ;  /* 0x000000ff212c7207 */ /* 0x000fe40001800000 */
[----:B------:R-:W-:-:S02]  /*0d10*/  SEL R12, R12, RZ, P3 ;  /* 0x000000ff0c0c7207 */ /* 0x000fc40001800000 */
[----:B------:R-:W-:Y:S02]  /*0d20*/  SEL R13, R13, RZ, P3 ;  /* 0x000000ff0d0d7207 */ /* 0x000fe40001800000 */
[----:B------:R-:W-:Y:S01]  /*0d30*/  SEL R14, R14, RZ, P3 ;  /* 0x000000ff0e0e7207 */ /* 0x000fe20001800000 */
[----:B------:R-:W-:Y:S01]  /*0d40*/  FADD R45, R12, -R45 ;  /* 0x8000002d0c2d7221 */ /* 0x000fe20000000000 */
[----:B------:R-:W-:Y:S01]  /*0d50*/  SEL R15, R15, RZ, P3 ;  /* 0x000000ff0f0f7207 */ /* 0x000fe20001800000 */
[----:B------:R-:W-:Y:S02]  /*0d60*/  VIADD R12, R5, 0x200 ;  /* 0x00000200050c7836 */ /* 0x000fe40000000000 */
[----:B------:R-:W-:Y:S01]  /*0d70*/  FADD R42, R13, -R42 ;  /* 0x8000002a0d2a7221 */ /* 0x000fe20000000000 */
[----:B------:R-:W-:Y:S01]  /*0d80*/  FADD R13, R14, -R43 ;  /* 0x8000002b0e0d7221 */ /* 0x000fe20000000000 */
[----:B------:R-:W-:-:S04]  /*0d90*/  IMAD.HI R14, R5, 0x764bc88d, RZ ;  /* 0x764bc88d050e7827 */ /* 0x000fc800078e02ff */
[----:B------:R-:W-:Y:S01]  /*0da0*/  FADD R41, R15, -R18 ;  /* 0x800000120f297221 */ /* 0x000fe20000000000 */
[----:B------:R-:W-:Y:S01]  /*0db0*/  FMUL R10, R10, R45 ;  /* 0x0000002d0a0a7220 */ /* 0x000fe20000400000 */
[----:B------:R-:W-:Y:S01]  /*0dc0*/  IMAD.HI R15, R12, 0x764bc88d, RZ ;  /* 0x764bc88d0c0f7827 */ /* 0x000fe200078e02ff */
[----:B------:R-:W-:-:S03]  /*0dd0*/  SHF.R.S32.HI R12, RZ, 0x1f, R5 ;  /* 0x0000001fff0c7819 */ /* 0x000fc60000011405 */
[----:B------:R-:W-:Y:S01]  /*0de0*/  FFMA R38, R11, R10, R38 ;  /* 0x0000000a0b267223 */ /* 0x000fe20000000026 */
[----:B------:R-:W-:Y:S01]  /*0df0*/  SHF.R.U32.HI R43, RZ, 0x1f, R14 ;  /* 0x0000001fff2b7819 */ /* 0x000fe2000001160e */
[----:B------:R-:W-:Y:S01]  /*0e00*/  IMAD.MOV.U32 R10, RZ, RZ, RZ ;  /* 0x000000ffff0a7224 */ /* 0x000fe200078e00ff */
[----:B------:R-:W-:Y:S01]  /*0e10*/  LEA.HI R12, R12, R5, RZ, 0x6 ;  /* 0x000000050c0c7211 */ /* 0x000fe200078f30ff */
[----:B------:R-:W-:Y:S01]  /*0e20*/  IMAD.MOV.U32 R11, RZ, RZ, RZ ;  /* 0x000000ffff0b7224 */ /* 0x000fe200078e00ff */
[----:B------:R-:W-:Y:S02]  /*0e30*/  LEA.HI.SX32 R43, R14, R43, 0x13 ;  /* 0x0000002b0e2b7211 */ /* 0x000fe400078f9aff */
[----:B------:R-:W-:Y:S02]  /*0e40*/  LOP3.LUT R14, R12, 0xffffffc0, RZ, 0xc0, !PT ;  /* 0xffffffc00c0e7812 */ /* 0x000fe400078ec0ff */
[----:B------:R-:W-:Y:S01]  /*0e50*/  SHF.R.U32.HI R18, RZ, 0x1f, R15 ;  /* 0x0000001fff127819 */ /* 0x000fe2000001160f */
[----:B------:R0:W2:Y:S01]  /*0e60*/  @P2 LDG.E.128 R8, desc[UR4][R16.64] ;  /* 0x0000000410082981 */ /* 0x0000a2000c1e1d00 */
[----:B------:R-:W-:-:S02]  /*0e70*/  IMAD R12, R43, 0x540, RZ ;  /* 0x000005402b0c7824 */ /* 0x000fc400078e02ff */
[----:B------:R-:W-:Y:S01]  /*0e80*/  FMUL R40, R40, R13 ;  /* 0x0000000d28287220 */ /* 0x000fe20000400000 */
[----:B------:R-:W-:Y:S01]  /*0e90*/  LEA.HI.SX32 R15, R15, R18, 0x13 ;  /* 0x000000120f0f7211 */ /* 0x000fe200078f9aff */
[----:B------:R-:W-:-:S04]  /*0ea0*/  FMUL R42, R19, R42 ;  /* 0x0000002a132a7220 */ /* 0x000fc80000400000 */
[----:B------:R-:W-:Y:S02]  /*0eb0*/  IMAD R15, R15, 0x540, RZ ;  /* 0x000005400f0f7824 */ /* 0x000fe400078e02ff */
[----:B0-----:R-:W-:Y:S01]  /*0ec0*/  IMAD.IADD R17, R5, 0x1, -R14 ;  /* 0x0000000105117824 */ /* 0x001fe200078e0a0e */
[----:B------:R-:W-:Y:S01]  /*0ed0*/  SHF.R.S32.HI R16, RZ, 0x1f, R12 ;  /* 0x0000001fff107819 */ /* 0x000fe2000001140c */
[----:B------:R-:W-:-:S03]  /*0ee0*/  IMAD.SHL.U32 R14, R39, 0x40, RZ ;  /* 0x00000040270e7824 */ /* 0x000fc600078e00ff */
[----:B------:R-:W-:Y:S02]  /*0ef0*/  SHF.R.S32.HI R18, RZ, 0x1f, R17 ;  /* 0x0000001fff127819 */ /* 0x000fe40000011411 */
[----:B------:R-:W-:Y:S02]  /*0f00*/  IADD3 R12, P5, P6, R14, R17, R12 ;  /* 0x000000110e0c7210 */ /* 0x000fe40007ebe00c */
[----:B------:R-:W-:Y:S01]  /*0f10*/  SHF.R.S32.HI R13, RZ, 0x1f, R14 ;  /* 0x0000001fff0d7819 */ /* 0x000fe2000001140e */
[----:B------:R-:W-:-:S03]  /*0f20*/  IMAD.SHL.U32 R14, R35, 0x40, RZ ;  /* 0x00000040230e7824 */ /* 0x000fc600078e00ff */
[----:B------:R-:W-:Y:S02]  /*0f30*/  IADD3.X R13, R13, R18, R16, P5, P6 ;  /* 0x000000120d0d7210 */ /* 0x000fe40002fec410 */
[--C-:B------:R-:W-:Y:S02]  /*0f40*/  IADD3 R17, P5, P6, R14, R17, R15.reuse ;  /* 0x000000110e117210 */ /* 0x100fe40007ebe00f */
[----:B------:R-:W-:Y:S02]  /*0f50*/  SHF.R.S32.HI R16, RZ, 0x1f, R15 ;  /* 0x0000001fff107819 */ /* 0x000fe4000001140f */
[----:B------:R-:W-:-:S04]  /*0f60*/  SHF.R.S32.HI R15, RZ, 0x1f, R14 ;  /* 0x0000001fff0f7819 */ /* 0x000fc8000001140e */
[----:B------:R-:W-:Y:S02]  /*0f70*/  IADD3.X R16, R15, R18, R16, P5, P6 ;  /* 0x000000120f107210 */ /* 0x000fe40002fec410 */
[----:B------:R-:W-:Y:S02]  /*0f80*/  CS2R R14, SRZ ;  /* 0x00000000000e7805 */ /* 0x000fe4000001ff00 */
[C---:B------:R-:W-:Y:S02]  /*0f90*/  LEA R18, P6, R12.reuse, UR6, 0x2 ;  /* 0x000000060c127c11 */ /* 0x040fe4000f8c10ff */
[----:B------:R-:W-:Y:S02]  /*0fa0*/  ISETP.GE.AND P5, PT, R5, 0x11500, PT ;  /* 0x000115000500780c */ /* 0x000fe40003fa6270 */
[----:B------:R-:W-:Y:S02]  /*0fb0*/  LEA.HI.X R19, R12, UR7, R13, 0x2, P6 ;  /* 0x000000070c137c11 */ /* 0x000fe4000b0f140d */
[----:B------:R-:W-:-:S02]  /*0fc0*/  CS2R R12, SRZ ;  /* 0x00000000000c7805 */ /* 0x000fc4000001ff00 */
[----:B------:R-:W-:Y:S02]  /*0fd0*/  ISETP.GT.AND P6, PT, R39, 0xff, !P5 ;  /* 0x000000ff2700780c */ /* 0x000fe40006fc4270 */
[----:B------:R-:W-:Y:S02]  /*0fe0*/  SEL R39, R34, RZ, P3 ;  /* 0x000000ff22277207 */ /* 0x000fe40001800000 */
[----:B------:R-:W-:Y:S02]  /*0ff0*/  SEL R43, R32, RZ, P3 ;  /* 0x000000ff202b7207 */ /* 0x000fe40001800000 */
[----:B------:R-:W-:Y:S02]  /*1000*/  SEL R34, R37, RZ, P3 ;  /* 0x000000ff25227207 */ /* 0x000fe40001800000 */
[----:B------:R-:W-:-:S05]  /*1010*/  LEA R32, P3, R17, UR6, 0x2 ;  /* 0x0000000611207c11 */ /* 0x000fca000f8610ff */
[----:B------:R0:W3:Y:S01]  /*1020*/  @P6 LDG.E.128 R12, desc[UR4][R18.64+-0x10000] ;  /* 0xff000004120c6981 */ /* 0x0000e2000c1e1d00 */
[----:B------:R-:W-:Y:S02]  /*1030*/  LEA.HI.X R33, R17, UR7, R16, 0x2, P3 ;  /* 0x0000000711217c11 */ /* 0x000fe400098f1410 */
[----:B------:R-:W-:Y:S02]  /*1040*/  CS2R R16, SRZ ;  /* 0x0000000000107805 */ /* 0x000fe4000001ff00 */
[----:B------:R-:W-:Y:S02]  /*1050*/  ISETP.GT.AND P3, PT, R35, 0xff, !P0 ;  /* 0x000000ff2300780c */ /* 0x000fe40004764270 */
[----:B0-----:R-:W-:-:S11]  /*1060*/  CS2R R18, SRZ ;  /* 0x0000000000127805 */ /* 0x001fd6000001ff00 */
[----:B------:R0:W4:Y:S01]  /*1070*/  @P3 LDG.E.128 R16, desc[UR4][R32.64+-0x10000] ;  /* 0xff00000420103981 */ /* 0x000122000c1e1d00 */
[----:B------:R-:W-:Y:S01]  /*1080*/  FMUL R26, R26, R41 ;  /* 0x000000291a1a7220 */ /* 0x000fe20000400000 */
[----:B------:R-:W-:Y:S01]  /*1090*/  SEL R35, R0, RZ, P2 ;  /* 0x000000ff00237207 */ /* 0x000fe20001000000 */
[----:B------:R-:W-:Y:S01]  /*10a0*/  FFMA R36, R39, R42, R36 ;  /* 0x0000002a27247223 */ /* 0x000fe20000000024 */
[----:B------:R-:W-:Y:S01]  /*10b0*/  SEL R6, R6, RZ, P2 ;  /* 0x000000ff06067207 */ /* 0x000fe20001000000 */
[----:B------:R-:W-:Y:S01]  /*10c0*/  FFMA R31, R31, R26, R44 ;  /* 0x0000001a1f1f7223 */ /* 0x000fe2000000002c */
[----:B------:R-:W-:Y:S01]  /*10d0*/  SEL R7, R7, RZ, P2 ;  /* 0x000000ff07077207 */ /* 0x000fe20001000000 */
[----:B------:R-:W-:Y:S01]  /*10e0*/  FFMA R34, R43, R40, R34 ;  /* 0x000000282b227223 */ /* 0x000fe20000000022 */
[----:B------:R-:W-:Y:S02]  /*10f0*/  SEL R20, R20, RZ, P2 ;  /* 0x000000ff14147207 */ /* 0x000fe40001000000 */
[----:B0-----:R-:W-:-:S02]  /*1100*/  SEL R33, R4, RZ, P2 ;  /* 0x000000ff04217207 */ /* 0x001fc40001000000 */
[----:B------:R-:W-:Y:S02]  /*1110*/  SEL R32, R3, RZ, P2 ;  /* 0x000000ff03207207 */ /* 0x000fe40001000000 */
[----:B------:R-:W-:Y:S02]  /*1120*/  SEL R21, R21, RZ, P2 ;  /* 0x000000ff15157207 */ /* 0x000fe40001000000 */
[----:B------:R-:W-:Y:S02]  /*1130*/  SEL R3, R22, RZ, P2 ;  /* 0x000000ff16037207 */ /* 0x000fe40001000000 */
[----:B------:R-:W-:Y:S02]  /*1140*/  SEL R4, R25, RZ, P2 ;  /* 0x000000ff19047207 */ /* 0x000fe40001000000 */
[----:B--2---:R-:W-:Y:S02]  /*1150*/  SEL R8, R8, RZ, P2 ;  /* 0x000000ff08087207 */ /* 0x004fe40001000000 */
[----:B------:R-:W-:-:S02]  /*1160*/  SEL R26, R9, RZ, P2 ;  /* 0x000000ff091a7207 */ /* 0x000fc40001000000 */
[----:B------:R-:W-:Y:S01]  /*1170*/  SEL R10, R10, RZ, P2 ;  /* 0x000000ff0a0a7207 */ /* 0x000fe20001000000 */
[----:B------:R-:W-:Y:S01]  /*1180*/  FADD R0, R8, -R35 ;  /* 0x8000002308007221 */ /* 0x000fe20000000000 */
[----:B------:R-:W-:Y:S01]  /*1190*/  SEL R35, R2, RZ, P2 ;  /* 0x000000ff02237207 */ /* 0x000fe20001000000 */
[----:B------:R-:W0:Y:S01]  /*11a0*/  LDC.64 R8, c[0x0][0x240] ;  /* 0x00009000ff087b82 */ /* 0x000e220000000a00 */
[----:B------:R-:W-:Y:S01]  /*11b0*/  SEL R2, R23, RZ, P2 ;  /* 0x000000ff17027207 */ /* 0x000fe20001000000 */
[----:B------:R-:W-:Y:S01]  /*11c0*/  FADD R25, R26, -R33 ;  /* 0x800000211a197221 */ /* 0x000fe20000000000 */
[----:B------:R-:W-:Y:S01]  /*11d0*/  SEL R11, R11, RZ, P2 ;  /* 0x000000ff0b0b7207 */ /* 0x000fe20001000000 */
[----:B------:R-:W-:Y:S01]  /*11e0*/  FADD R10, R10, -R35 ;  /* 0x800000230a0a7221 */ /* 0x000fe20000000000 */
[----:B------:R-:W-:Y:S01]  /*11f0*/  SEL R23, R24, RZ, P2 ;  /* 0x000000ff18177207 */ /* 0x000fe20001000000 */
[----:B------:R-:W-:Y:S01]  /*1200*/  FMUL R25, R28, R25 ;  /* 0x000000191c197220 */ /* 0x000fe20000400000 */
[----:B------:R-:W-:Y:S01]  /*1210*/  FSETP.GEU.AND P2, PT, R38, RZ, PT ;  /* 0x000000ff2600720b */ /* 0x000fe20003f4e000 */
[----:B------:R-:W-:Y:S01]  /*1220*/  FADD R11, R11, -R32 ;  /* 0x800000200b0b7221 */ /* 0x000fe20000000000 */
[----:B------:R-:W-:Y:S01]  /*1230*/  FMUL R10, R29, R10 ;  /* 0x0000000a1d0a7220 */ /* 0x000fe20000400000 */
[----:B------:R-:W-:Y:S01]  /*1240*/  FMUL R0, R27, R0 ;  /* 0x000000001b007220 */ /* 0x000fe20000400000 */
[----:B------:R-:W-:Y:S01]  /*1250*/  FFMA R2, R7, R25, R2 ;  /* 0x0000001907027223 */ /* 0x000fe20000000002 */
[----:B------:R-:W-:Y:S01]  /*1260*/  FMUL R11, R30, R11 ;  /* 0x0000000b1e0b7220 */ /* 0x000fe20000400000 */
[----:B------:R-:W-:Y:S01]  /*1270*/  FFMA R10, R20, R10, R23 ;  /* 0x0000000a140a7223 */ /* 0x000fe20000000017 */
[----:B------:R-:W-:-:S02]  /*1280*/  FFMA R0, R6, R0, R3 ;  /* 0x0000000006007223 */ /* 0x000fc40000000003 */
[----:B------:R-:W-:Y:S01]  /*1290*/  FFMA R4, R21, R11, R4 ;  /* 0x0000000b15047223 */ /* 0x000fe20000000004 */
[----:B0-----:R-:W-:Y:S01]  /*12a0*/  IMAD.WIDE R8, R5, 0x4, R8 ;  /* 0x0000000405087825 */ /* 0x001fe200078e0208 */
[----:B---3--:R-:W-:Y:S02]  /*12b0*/  SEL R12, R12, RZ, P6 ;  /* 0x000000ff0c0c7207 */ /* 0x008fe40003000000 */
[----:B------:R-:W-:Y:S02]  /*12c0*/  @!P4 SEL R12, R38, RZ, P2 ;  /* 0x000000ff260cc207 */ /* 0x000fe40001000000 */
[C---:B------:R-:W-:Y:S02]  /*12d0*/  FSETP.GEU.AND P2, PT, R36.reuse, RZ, PT ;  /* 0x000000ff2400720b */ /* 0x040fe40003f4e000 */
[----:B------:R-:W-:Y:S02]  /*12e0*/  SEL R13, R13, RZ, P6 ;  /* 0x000000ff0d0d7207 */ /* 0x000fe40003000000 */
[----:B------:R-:W-:-:S02]  /*12f0*/  @!P4 SEL R13, R36, RZ, P2 ;  /* 0x000000ff240dc207 */ /* 0x000fc40001000000 */
[----:B------:R-:W-:Y:S02]  /*1300*/  SEL R14, R14, RZ, P6 ;  /* 0x000000ff0e0e7207 */ /* 0x000fe40003000000 */
[----:B------:R-:W-:Y:S02]  /*1310*/  SEL R15, R15, RZ, P6 ;  /* 0x000000ff0f0f7207 */ /* 0x000fe40003000000 */
[C---:B------:R-:W-:Y:S02]  /*1320*/  FSETP.GEU.AND P6, PT, R34.reuse, RZ, PT ;  /* 0x000000ff2200720b */ /* 0x040fe40003fce000 */
[C---:B------:R-:W-:Y:S02]  /*1330*/  FSETP.GEU.AND P2, PT, R31.reuse, RZ, PT ;  /* 0x000000ff1f00720b */ /* 0x040fe40003f4e000 */
[----:B------:R-:W-:Y:S02]  /*1340*/  @!P4 SEL R14, R34, RZ, P6 ;  /* 0x000000ff220ec207 */ /* 0x000fe40003000000 */
[----:B------:R-:W-:-:S02]  /*1350*/  @!P4 SEL R15, R31, RZ, P2 ;  /* 0x000000ff1f0fc207 */ /* 0x000fc40001000000 */
[----:B----4-:R-:W-:Y:S02]  /*1360*/  SEL R16, R16, RZ, P3 ;  /* 0x000000ff10107207 */ /* 0x010fe40001800000 */
[----:B------:R-:W-:Y:S01]  /*1370*/  SEL R17, R17, RZ, P3 ;  /* 0x000000ff11117207 */ /* 0x000fe20001800000 */
[----:B------:R0:W-:Y:S01]  /*1380*/  @!P5 STG.E.128 desc[UR4][R8.64], R12 ;  /* 0x0000000c0800d986 */ /* 0x0001e2000c101d04 */
[----:B------:R-:W-:Y:S02]  /*1390*/  SEL R18, R18, RZ, P3 ;  /* 0x000000ff12127207 */ /* 0x000fe40001800000 */
[----:B------:R-:W-:Y:S02]  /*13a0*/  SEL R19, R19, RZ, P3 ;  /* 0x000000ff13137207 */ /* 0x000fe40001800000 */
[----:B------:R-:W-:Y:S02]  /*13b0*/  FSETP.GEU.AND P5, PT, R0, RZ, PT ;  /* 0x000000ff0000720b */ /* 0x000fe40003fae000 */
[----:B------:R-:W-:-:S02]  /*13c0*/  FSETP.GEU.AND P4, PT, R2, RZ, PT ;  /* 0x000000ff0200720b */ /* 0x000fc40003f8e000 */
[----:B------:R-:W-:Y:S02]  /*13d0*/  FSETP.GEU.AND P3, PT, R10, RZ, PT ;  /* 0x000000ff0a00720b */ /* 0x000fe40003f6e000 */
[----:B------:R-:W-:Y:S02]  /*13e0*/  FSETP.GEU.AND P2, PT, R4, RZ, PT ;  /* 0x000000ff0400720b */ /* 0x000fe40003f4e000 */
[----:B------:R-:W-:Y:S02]  /*13f0*/  @!P1 SEL R16, R0, RZ, P5 ;  /* 0x000000ff00109207 */ /* 0x000fe40002800000 */
[----:B------:R-:W-:Y:S02]  /*1400*/  @!P1 SEL R17, R2, RZ, P4 ;  /* 0x000000ff02119207 */ /* 0x000fe40002000000 */
[----:B------:R-:W-:Y:S02]  /*1410*/  @!P1 SEL R18, R10, RZ, P3 ;  /* 0x000000ff0a129207 */ /* 0x000fe40001800000 */
[----:B------:R-:W-:Y:S01]  /*1420*/  @!P1 SEL R19, R4, RZ, P2 ;  /* 0x000000ff04139207 */ /* 0x000fe20001000000 */
[----:B0-----:R-:W-:Y:S06]  /*1430*/  @P0 EXIT ;  /* 0x000000000000094d */ /* 0x001fec0003800000 */
[----:B------:R-:W-:Y:S01]  /*1440*/  STG.E.128 desc[UR4][R8.64+0x800], R16 ;  /* 0x0008001008007986 */ /* 0x000fe2000c101d04 */
[----:B------:R-:W-:Y:S05]  /*1450*/  EXIT ;  /* 0x000000000000794d */ /* 0x000fea0003800000 */
.L_x_0:
[----:B------:R-:W-:-:S00]  /*1460*/  BRA `(.L_x_0) ;  /* 0xfffffffc00fc7947 */ /* 0x000fc0000383ffff */
[----:B------:R-:W-:-:S00]  /*1470*/  NOP ;  /* 0x0000000000007918 */ /* 0x000fc00000000000 */
        /* <DEDUP_REMOVED lines=8> */
.L_x_1:


//--------------------- .nv.global.init           --------------------------
	.section	.nv.global.init,"aw",@progbits
.nv.global.init:
	.type		_$_str,@object
	.size		_$_str,(_$_str_$_2 - _$_str)
_$_str:
        /*0000*/ 	.byte	0x5f, 0x5f, 0x43, 0x55, 0x44, 0x41, 0x5f, 0x46, 0x54, 0x5a, 0x00
	.type		_$_str_$_2,@object
	.size		_$_str_$_2,(.L_1 - _$_str_$_2)
_$_str_$_2:
        /*000b*/ 	.byte	0x5f, 0x5f, 0x43, 0x55, 0x44, 0x41, 0x5f, 0x50, 0x52, 0x45, 0x43, 0x5f, 0x53, 0x51, 0x52, 0x54
        /*001b*/ 	.byte	0x00
.L_1:


//--------------------- .nv.constant0.triton_poi_fused_cat_21 --------------------------
	.section	.nv.constant0.triton_poi_fused_cat_21,"a",@progbits
	.sectionflags	@""
	.align	4
.nv.constant0.triton_poi_fused_cat_21:
	.zero		588
